//
// Generated by NVIDIA NVVM Compiler
//
// Compiler Build ID: CL-36424714
// Cuda compilation tools, release 13.0, V13.0.88
// Based on NVVM 20.0.0
//

.version 9.0
.target sm_100
.address_size 64

	// .globl	_Z3fftPfS_
// _ZZ3fftPfS_E2SA has been demoted
// _ZZ3fftPfS_E2SB has been demoted
// _ZZ3fftPfS_E4SROT has been demoted

.visible .entry _Z3fftPfS_(
	.param .u64 .ptr .align 1 _Z3fftPfS__param_0,
	.param .u64 .ptr .align 1 _Z3fftPfS__param_1
)
{
	.reg .pred 	%p<3>;
	.reg .b16 	%rs<36>;
	.reg .b32 	%r<105>;
	.reg .b32 	%f<76>;
	.reg .b64 	%rd<17>;
	// demoted variable
	.shared .align 4 .b8 _ZZ3fftPfS_E2SA[4096];
	// demoted variable
	.shared .align 4 .b8 _ZZ3fftPfS_E2SB[4096];
	// demoted variable
	.shared .align 4 .b8 _ZZ3fftPfS_E4SROT[8192];
	ld.param.u64 	%rd1, [_Z3fftPfS__param_0];
	ld.param.u64 	%rd2, [_Z3fftPfS__param_1];
	cvta.to.global.u64 	%rd3, %rd2;
	cvta.to.global.u64 	%rd4, %rd1;
	mov.u32 	%r1, %tid.x;
	shr.u32 	%r2, %r1, 1;
	mov.u32 	%r3, %ctaid.x;
	shl.b32 	%r4, %r3, 9;
	or.b32  	%r5, %r2, %r4;
	mul.wide.u32 	%rd5, %r5, 4;
	add.s64 	%rd6, %rd4, %rd5;
	ld.global.f32 	%f1, [%rd6];
	shl.b32 	%r6, %r2, 2;
	mov.u32 	%r7, _ZZ3fftPfS_E2SA;
	add.s32 	%r8, %r7, %r6;
	st.shared.f32 	[%r8], %f1;
	add.s32 	%r9, %r5, 1024;
	mul.wide.u32 	%rd7, %r9, 4;
	add.s64 	%rd8, %rd4, %rd7;
	ld.global.f32 	%f2, [%rd8];
	st.shared.f32 	[%r8+2048], %f2;
	mul.wide.u32 	%rd9, %r1, 4;
	add.s64 	%rd10, %rd3, %rd9;
	ld.global.f32 	%f3, [%rd10];
	shl.b32 	%r10, %r1, 2;
	mov.u32 	%r11, _ZZ3fftPfS_E4SROT;
	add.s32 	%r12, %r11, %r10;
	st.shared.f32 	[%r12], %f3;
	mov.u32 	%r13, %ntid.x;
	mul.wide.s32 	%rd11, %r13, 4;
	add.s64 	%rd12, %rd10, %rd11;
	ld.global.f32 	%f4, [%rd12];
	shl.b32 	%r14, %r13, 2;
	add.s32 	%r15, %r12, %r14;
	st.shared.f32 	[%r15], %f4;
	bar.sync 	0;
	cvt.u16.u32 	%rs1, %r1;
	not.b16 	%rs2, %rs1;
	shr.u32 	%r16, %r1, 9;
	and.b32  	%r17, %r2, 1;
	setp.eq.b32 	%p1, %r17, 1;
	cvt.u16.u32 	%rs3, %r16;
	selp.b16 	%rs4, %rs3, 0, %p1;
	shl.b16 	%rs5, %rs1, 1;
	and.b16  	%rs6, %rs5, 2;
	sub.s16 	%rs7, 1, %rs6;
	and.b16  	%rs8, %rs1, 2;
	sub.s16 	%rs9, 1, %rs8;
	and.b32  	%r18, %r2, 510;
	shr.u32 	%r19, %r13, 1;
	mad.lo.s32 	%r20, %r19, %r3, %r2;
	shl.b32 	%r21, %r20, 16;
	cvt.u16.u32 	%rs10, %r20;
	shr.u16 	%rs11, %rs10, 15;
	add.s16 	%rs12, %rs10, %rs11;
	and.b16  	%rs13, %rs12, -2;
	sub.s16 	%rs14, %rs10, %rs13;
	shr.s32 	%r22, %r21, 25;
	and.b16  	%rs15, %rs2, 1;
	cvt.u16.u32 	%rs16, %r22;
	mul.lo.s16 	%rs17, %rs14, %rs16;
	mul.lo.s16 	%rs18, %rs15, %rs17;
	shl.b16 	%rs19, %rs18, 1;
	sub.s16 	%rs20, 1, %rs19;
	mul.lo.s16 	%rs21, %rs17, %rs7;
	cvt.rn.f32.s16 	%f5, %rs20;
	and.b32  	%r23, %r1, 1;
	or.b32  	%r24, %r18, %r23;
	shl.b32 	%r25, %r24, 2;
	add.s32 	%r26, %r7, %r25;
	ld.shared.f32 	%f6, [%r26];
	cvt.rn.f32.s16 	%f7, %rs9;
	ld.shared.f32 	%f8, [%r26+2048];
	fma.rn.f32 	%f9, %f8, %f7, %f6;
	mul.f32 	%f10, %f9, %f5;
	shl.b32 	%r27, %r1, 8;
	and.b32  	%r28, %r27, 512;
	cvt.s32.s16 	%r29, %rs21;
	or.b32  	%r30, %r24, %r28;
	add.s32 	%r31, %r30, %r29;
	shl.b32 	%r32, %r31, 2;
	mov.u32 	%r33, _ZZ3fftPfS_E2SB;
	add.s32 	%r34, %r33, %r32;
	st.shared.f32 	[%r34], %f10;
	bar.sync 	0;
	setp.eq.s32 	%p2, %r3, 0;
	selp.b32 	%r35, 512, 0, %p2;
	or.b32  	%r36, %r35, %r2;
	shl.b32 	%r37, %r36, 2;
	add.s32 	%r38, %r33, %r37;
	ld.shared.f32 	%f11, [%r38];
	st.global.f32 	[%rd6], %f11;
	bar.sync 	0;
	mul.wide.u32 	%rd13, %r36, 4;
	add.s64 	%rd14, %rd4, %rd13;
	ld.global.f32 	%f12, [%rd14];
	st.shared.f32 	[%r38], %f12;
	bar.sync 	0;
	mul.wide.s16 	%r39, %rs14, 2;
	and.b16  	%rs22, %rs16, 128;
	shr.u16 	%rs23, %rs22, 7;
	add.s16 	%rs24, %rs16, %rs23;
	and.b16  	%rs25, %rs24, 254;
	sub.s16 	%rs26, %rs16, %rs25;
	cvt.u32.u16 	%r40, %rs26;
	cvt.s32.s8 	%r41, %r40;
	and.b32  	%r42, %r41, 65535;
	add.s32 	%r43, %r39, %r42;
	shr.s16 	%rs27, %rs10, 15;
	shr.u16 	%rs28, %rs27, 7;
	add.s16 	%rs29, %rs10, %rs28;
	and.b16  	%rs30, %rs29, -512;
	sub.s16 	%rs31, %rs10, %rs30;
	cvt.s32.s16 	%r44, %rs31;
	add.s32 	%r45, %r33, %r25;
	ld.shared.f32 	%f13, [%r45];
	ld.shared.f32 	%f14, [%r45+2048];
	fma.rn.f32 	%f15, %f14, %f7, %f13;
	add.s32 	%r46, %r7, %r10;
	st.shared.f32 	[%r46], %f15;
	bar.sync 	0;
	cvt.rn.f32.s16 	%f16, %rs7;
	add.s32 	%r47, %r8, %r6;
	ld.shared.f32 	%f17, [%r47];
	mul.f32 	%f18, %f17, %f16;
	shl.b32 	%r48, %r44, 15;
	and.b32  	%r49, %r48, -65536;
	mul.lo.s32 	%r50, %r49, %r43;
	shr.s32 	%r51, %r50, 15;
	or.b32  	%r52, %r51, %r23;
	shl.b32 	%r53, %r52, 2;
	add.s32 	%r54, %r11, %r53;
	ld.shared.f32 	%f19, [%r54];
	ld.shared.f32 	%f20, [%r47+4];
	cvt.u32.u16 	%r55, %rs15;
	or.b32  	%r56, %r51, %r55;
	shl.b32 	%r57, %r56, 2;
	add.s32 	%r58, %r11, %r57;
	ld.shared.f32 	%f21, [%r58];
	mul.f32 	%f22, %f20, %f21;
	fma.rn.f32 	%f23, %f18, %f19, %f22;
	add.s32 	%r59, %r33, %r10;
	st.shared.f32 	[%r59], %f23;
	bar.sync 	0;
	mul.lo.s16 	%rs32, %rs4, %rs15;
	shl.b16 	%rs33, %rs32, 1;
	sub.s16 	%rs34, 1, %rs33;
	mul.lo.s16 	%rs35, %rs7, %rs4;
	cvt.rn.f32.s16 	%f24, %rs34;
	ld.shared.f32 	%f25, [%r45];
	ld.shared.f32 	%f26, [%r45+2048];
	fma.rn.f32 	%f27, %f26, %f7, %f25;
	mul.f32 	%f28, %f27, %f24;
	mul.wide.s16 	%r60, %rs35, 4;
	add.s32 	%r61, %r46, %r60;
	st.shared.f32 	[%r61], %f28;
	bar.sync 	0;
	and.b32  	%r62, %r1, 4;
	and.b32  	%r63, %r10, 8;
	or.b32  	%r64, %r63, %r62;
	ld.shared.f32 	%f29, [%r26];
	ld.shared.f32 	%f30, [%r26+2048];
	fma.rn.f32 	%f31, %f30, %f7, %f29;
	st.shared.f32 	[%r59], %f31;
	and.b32  	%r65, %r10, 4088;
	add.s32 	%r66, %r33, %r65;
	ld.shared.f32 	%f32, [%r66];
	mul.f32 	%f33, %f32, %f16;
	shr.u32 	%r67, %r1, 3;
	and.b32  	%r68, %r67, 126;
	mul.lo.s32 	%r69, %r68, %r64;
	or.b32  	%r70, %r69, %r23;
	shl.b32 	%r71, %r70, 2;
	add.s32 	%r72, %r11, %r71;
	ld.shared.f32 	%f34, [%r72];
	ld.shared.f32 	%f35, [%r66+4];
	or.b32  	%r73, %r69, %r55;
	shl.b32 	%r74, %r73, 2;
	add.s32 	%r75, %r11, %r74;
	ld.shared.f32 	%f36, [%r75];
	mul.f32 	%f37, %f35, %f36;
	fma.rn.f32 	%f38, %f33, %f34, %f37;
	st.shared.f32 	[%r46], %f38;
	bar.sync 	0;
	ld.shared.f32 	%f39, [%r26];
	ld.shared.f32 	%f40, [%r26+2048];
	fma.rn.f32 	%f41, %f40, %f7, %f39;
	mul.f32 	%f42, %f41, %f24;
	add.s32 	%r76, %r59, %r60;
	st.shared.f32 	[%r76], %f42;
	bar.sync 	0;
	shl.b32 	%r77, %r1, 4;
	and.b32  	%r78, %r77, 32;
	and.b32  	%r79, %r10, 16;
	or.b32  	%r80, %r78, %r79;
	ld.shared.f32 	%f43, [%r45];
	ld.shared.f32 	%f44, [%r45+2048];
	fma.rn.f32 	%f45, %f44, %f7, %f43;
	st.shared.f32 	[%r46], %f45;
	ld.shared.f32 	%f46, [%r47];
	mul.f32 	%f47, %f46, %f16;
	shr.u32 	%r81, %r1, 5;
	and.b32  	%r82, %r81, 30;
	mul.lo.s32 	%r83, %r82, %r80;
	or.b32  	%r84, %r83, %r23;
	shl.b32 	%r85, %r84, 2;
	add.s32 	%r86, %r11, %r85;
	ld.shared.f32 	%f48, [%r86];
	ld.shared.f32 	%f49, [%r47+4];
	or.b32  	%r87, %r83, %r55;
	shl.b32 	%r88, %r87, 2;
	add.s32 	%r89, %r11, %r88;
	ld.shared.f32 	%f50, [%r89];
	mul.f32 	%f51, %f49, %f50;
	fma.rn.f32 	%f52, %f47, %f48, %f51;
	st.shared.f32 	[%r59], %f52;
	bar.sync 	0;
	ld.shared.f32 	%f53, [%r45];
	ld.shared.f32 	%f54, [%r45+2048];
	fma.rn.f32 	%f55, %f54, %f7, %f53;
	mul.f32 	%f56, %f55, %f24;
	st.shared.f32 	[%r61], %f56;
	bar.sync 	0;
	shl.b32 	%r90, %r1, 6;
	and.b32  	%r91, %r90, 128;
	and.b32  	%r92, %r77, 64;
	or.b32  	%r93, %r91, %r92;
	ld.shared.f32 	%f57, [%r26];
	ld.shared.f32 	%f58, [%r26+2048];
	fma.rn.f32 	%f59, %f58, %f7, %f57;
	st.shared.f32 	[%r59], %f59;
	ld.shared.f32 	%f60, [%r66];
	mul.f32 	%f61, %f60, %f16;
	shr.u32 	%r94, %r1, 7;
	and.b32  	%r95, %r94, 6;
	mul.lo.s32 	%r96, %r95, %r93;
	or.b32  	%r97, %r96, %r23;
	shl.b32 	%r98, %r97, 2;
	add.s32 	%r99, %r11, %r98;
	ld.shared.f32 	%f62, [%r99];
	ld.shared.f32 	%f63, [%r66+4];
	or.b32  	%r100, %r96, %r55;
	shl.b32 	%r101, %r100, 2;
	add.s32 	%r102, %r11, %r101;
	ld.shared.f32 	%f64, [%r102];
	mul.f32 	%f65, %f63, %f64;
	fma.rn.f32 	%f66, %f61, %f62, %f65;
	st.shared.f32 	[%r46], %f66;
	bar.sync 	0;
	ld.shared.f32 	%f67, [%r26];
	ld.shared.f32 	%f68, [%r26+2048];
	fma.rn.f32 	%f69, %f68, %f7, %f67;
	mul.f32 	%f70, %f69, %f24;
	st.shared.f32 	[%r76], %f70;
	bar.sync 	0;
	ld.shared.f32 	%f71, [%r45];
	ld.shared.f32 	%f72, [%r45+2048];
	fma.rn.f32 	%f73, %f72, %f7, %f71;
	st.shared.f32 	[%r46], %f73;
	bar.sync 	0;
	ld.shared.f32 	%f74, [%r8];
	shl.b32 	%r103, %r3, 10;
	or.b32  	%r104, %r103, %r2;
	mul.wide.u32 	%rd15, %r104, 4;
	add.s64 	%rd16, %rd4, %rd15;
	st.global.f32 	[%rd16], %f74;
	ld.shared.f32 	%f75, [%r8+2048];
	st.global.f32 	[%rd16+2048], %f75;
	ret;

}


// ===== COMPILED SASS (sm_100) =====

	.target	sm_100

	.elftype	@"ET_EXEC"


//--------------------- .note.nv.tkinfo           --------------------------
	.section	.note.nv.tkinfo,"",@"SHT_NOTE"
	.sectionflags	@"SHF_NOTE_NV_TKINFO"
	.tkinfo
        /*0018*/ 	.word	0x00000002
        /*0030*/ 	.string	""
        /*0030*/ 	.string	"ptxas"
        /*0030*/ 	.string	"Cuda compilation tools, release 13.0, V13.0.88"
        /*0030*/ 	.string	"Build cuda_13.0.r13.0/compiler.36424714_0"
        /*0030*/ 	.string	"-arch sm_100 -m 64 "



//--------------------- .note.nv.cuinfo           --------------------------
	.section	.note.nv.cuinfo,"",@"SHT_NOTE"
	.sectionflags	@"SHF_NOTE_NV_CUINFO"
        /*0018*/ 	.short	0x0002
        /*001a*/ 	.short	0x0064
        /*001c*/ 	.short	0x0082
	.zero		2


//--------------------- .nv.info                  --------------------------
	.section	.nv.info,"",@"SHT_CUDA_INFO"
	.align	4


	//----- nvinfo : EIATTR_REGCOUNT
	.align		4
        /*0000*/ 	.byte	0x04, 0x2f
        /*0002*/ 	.short	(.L_1 - .L_0)
	.align		4
.L_0:
        /*0004*/ 	.word	index@(_Z3fftPfS_)
        /*0008*/ 	.word	0x0000001e


	//----- nvinfo : EIATTR_FRAME_SIZE
	.align		4
.L_1:
        /*000c*/ 	.byte	0x04, 0x11
        /*000e*/ 	.short	(.L_3 - .L_2)
	.align		4
.L_2:
        /*0010*/ 	.word	index@(_Z3fftPfS_)
        /*0014*/ 	.word	0x00000000


	//----- nvinfo : EIATTR_MIN_STACK_SIZE
	.align		4
.L_3:
        /*0018*/ 	.byte	0x04, 0x12
        /*001a*/ 	.short	(.L_5 - .L_4)
	.align		4
.L_4:
        /*001c*/ 	.word	index@(_Z3fftPfS_)
        /*0020*/ 	.word	0x00000000
.L_5:


//--------------------- .nv.compat                --------------------------
	.section	.nv.compat,"",@"SHT_CUDA_COMPAT_INFO"
	.align	4
        /*0000*/ 	.byte	0x02, 0x09, 0x00, 0x00, 0x02, 0x02, 0x01, 0x00, 0x02, 0x05, 0x05, 0x00, 0x03, 0x07, 0x01, 0x01
        /*0010*/ 	.byte	0x02, 0x03, 0x00, 0x00, 0x02, 0x06, 0x01, 0x00, 0x04, 0x0b, 0x08, 0x00, 0x09, 0x00, 0x00, 0x00
        /*0020*/ 	.byte	0x00, 0x00, 0x00, 0x00


//--------------------- .nv.info._Z3fftPfS_       --------------------------
	.section	.nv.info._Z3fftPfS_,"",@"SHT_CUDA_INFO"
	.sectionflags	@""
	.align	4


	//----- nvinfo : EIATTR_CUDA_API_VERSION
	.align		4
        /*0000*/ 	.byte	0x04, 0x37
        /*0002*/ 	.short	(.L_7 - .L_6)
.L_6:
        /*0004*/ 	.word	0x00000082


	//----- nvinfo : EIATTR_KPARAM_INFO
	.align		4
.L_7:
        /*0008*/ 	.byte	0x04, 0x17
        /*000a*/ 	.short	(.L_9 - .L_8)
.L_8:
        /*000c*/ 	.word	0x00000000
        /*0010*/ 	.short	0x0001
        /*0012*/ 	.short	0x0008
        /*0014*/ 	.byte	0x00, 0xf5, 0x21, 0x00


	//----- nvinfo : EIATTR_KPARAM_INFO
	.align		4
.L_9:
        /*0018*/ 	.byte	0x04, 0x17
        /*001a*/ 	.short	(.L_11 - .L_10)
.L_10:
        /*001c*/ 	.word	0x00000000
        /*0020*/ 	.short	0x0000
        /*0022*/ 	.short	0x0000
        /*0024*/ 	.byte	0x00, 0xf5, 0x21, 0x00


	//----- nvinfo : EIATTR_SPARSE_MMA_MASK
	.align		4
.L_11:
        /*0028*/ 	.byte	0x03, 0x50
        /*002a*/ 	.short	0x0000


	//----- nvinfo : EIATTR_MAXREG_COUNT
	.align		4
        /*002c*/ 	.byte	0x03, 0x1b
        /*002e*/ 	.short	0x00ff


	//----- nvinfo : EIATTR_NUM_BARRIERS
	.align		4
        /*0030*/ 	.byte	0x02, 0x4c
        /*0032*/ 	.byte	0x01
	.zero		1


	//----- nvinfo : EIATTR_MERCURY_ISA_VERSION
	.align		4
        /*0034*/ 	.byte	0x03, 0x5f
        /*0036*/ 	.short	0x0101


	//----- nvinfo : EIATTR_VRC_CTA_INIT_COUNT
	.align		4
        /*0038*/ 	.byte	0x02, 0x4a
	.zero		1
	.zero		1


	//----- nvinfo : EIATTR_EXIT_INSTR_OFFSETS
	.align		4
        /*003c*/ 	.byte	0x04, 0x1c
        /*003e*/ 	.short	(.L_13 - .L_12)


	//   ....[0]....
.L_12:
        /*0040*/ 	.word	0x00001020


	//----- nvinfo : EIATTR_CBANK_PARAM_SIZE
	.align		4
.L_13:
        /*0044*/ 	.byte	0x03, 0x19
        /*0046*/ 	.short	0x0010


	//----- nvinfo : EIATTR_PARAM_CBANK
	.align		4
        /*0048*/ 	.byte	0x04, 0x0a
        /*004a*/ 	.short	(.L_15 - .L_14)
	.align		4
.L_14:
        /*004c*/ 	.word	index@(.nv.constant0._Z3fftPfS_)
        /*0050*/ 	.short	0x0380
        /*0052*/ 	.short	0x0010


	//----- nvinfo : EIATTR_SW_WAR
	.align		4
.L_15:
        /*0054*/ 	.byte	0x04, 0x36
        /*0056*/ 	.short	(.L_17 - .L_16)
.L_16:
        /*0058*/ 	.word	0x00000008
.L_17:


//--------------------- .nv.callgraph             --------------------------
	.section	.nv.callgraph,"",@"SHT_CUDA_CALLGRAPH"
	.align	4
	.sectionentsize	8
	.align		4
        /*0000*/ 	.word	0x00000000
	.align		4
        /*0004*/ 	.word	0xffffffff
	.align		4
        /*0008*/ 	.word	0x00000000
	.align		4
        /*000c*/ 	.word	0xfffffffe
	.align		4
        /*0010*/ 	.word	0x00000000
	.align		4
        /*0014*/ 	.word	0xfffffffd
	.align		4
        /*0018*/ 	.word	0x00000000
	.align		4
        /*001c*/ 	.word	0xfffffffc


//--------------------- .text._Z3fftPfS_          --------------------------
	.section	.text._Z3fftPfS_,"ax",@progbits
	.align	128
        .global         _Z3fftPfS_
        .type           _Z3fftPfS_,@function
        .size           _Z3fftPfS_,(.L_x_1 - _Z3fftPfS_)
        .other          _Z3fftPfS_,@"STO_CUDA_ENTRY STV_DEFAULT"
_Z3fftPfS_:
.text._Z3fftPfS_:
[----:B------:R-:W-:Y:S01]  /*0000*/  LDC R1, c[0x0][0x37c] ;  /* 0x0000df00ff017b82 */ /* 0x000fe20000000800 */
[----:B------:R-:W0:Y:S07]  /*0010*/  S2R R12, SR_TID.X ;  /* 0x00000000000c7919 */ /* 0x000e2e0000002100 */
[----:B------:R-:W1:Y:S01]  /*0020*/  S2UR UR7, SR_CTAID.X ;  /* 0x00000000000779c3 */ /* 0x000e620000002500 */
[----:B------:R-:W2:Y:S07]  /*0030*/  LDCU.64 UR10, c[0x0][0x358] ;  /* 0x00006b00ff0a77ac */ /* 0x000eae0008000a00 */
[----:B------:R-:W3:Y:S08]  /*0040*/  LDC.64 R16, c[0x0][0x388] ;  /* 0x0000e200ff107b82 */ /* 0x000ef00000000a00 */
[----:B------:R-:W4:Y:S08]  /*0050*/  LDC.64 R2, c[0x0][0x380] ;  /* 0x0000e000ff027b82 */ /* 0x000f300000000a00 */
[----:B------:R-:W5:Y:S01]  /*0060*/  LDC R6, c[0x0][0x360] ;  /* 0x0000d800ff067b82 */ /* 0x000f620000000800 */
[----:B-1----:R-:W-:Y:S01]  /*0070*/  USHF.L.U32 UR4, UR7, 0x9, URZ ;  /* 0x0000000907047899 */ /* 0x002fe200080006ff */
[----:B0-----:R-:W-:Y:S01]  /*0080*/  SHF.R.U32.HI R0, RZ, 0x1, R12 ;  /* 0x00000001ff007819 */ /* 0x001fe2000001160c */
[----:B---3--:R-:W-:-:S04]  /*0090*/  IMAD.WIDE.U32 R16, R12, 0x4, R16 ;  /* 0x000000040c107825 */ /* 0x008fc800078e0010 */
[----:B------:R-:W-:Y:S01]  /*00a0*/  LOP3.LUT R5, R0, UR4, RZ, 0xfc, !PT ;  /* 0x0000000400057c12 */ /* 0x000fe2000f8efcff */
[----:B--2---:R-:W2:Y:S04]  /*00b0*/  LDG.E R15, desc[UR10][R16.64] ;  /* 0x0000000a100f7981 */ /* 0x004ea8000c1e1900 */
[C---:B------:R-:W-:Y:S02]  /*00c0*/  VIADD R9, R5.reuse, 0x400 ;  /* 0x0000040005097836 */ /* 0x040fe40000000000 */
[----:B----4-:R-:W-:-:S04]  /*00d0*/  IMAD.WIDE.U32 R4, R5, 0x4, R2 ;  /* 0x0000000405047825 */ /* 0x010fc800078e0002 */
[----:B------:R-:W-:Y:S01]  /*00e0*/  IMAD.WIDE.U32 R8, R9, 0x4, R2 ;  /* 0x0000000409087825 */ /* 0x000fe200078e0002 */
[----:B------:R-:W3:Y:S03]  /*00f0*/  LDG.E R10, desc[UR10][R4.64] ;  /* 0x0000000a040a7981 */ /* 0x000ee6000c1e1900 */
[----:B-----5:R-:W-:Y:S01]  /*0100*/  IMAD.WIDE R18, R6, 0x4, R16 ;  /* 0x0000000406127825 */ /* 0x020fe200078e0210 */
[----:B------:R0:W4:Y:S05]  /*0110*/  LDG.E R20, desc[UR10][R8.64] ;  /* 0x0000000a08147981 */ /* 0x00012a000c1e1900 */
[----:B------:R1:W5:Y:S01]  /*0120*/  LDG.E R19, desc[UR10][R18.64] ;  /* 0x0000000a12137981 */ /* 0x000362000c1e1900 */
[----:B------:R-:W1:Y:S01]  /*0130*/  S2UR UR6, SR_CgaCtaId ;  /* 0x00000000000679c3 */ /* 0x000e620000008800 */
[----:B------:R-:W-:-:S05]  /*0140*/  SHF.R.U32.HI R7, RZ, 0x1, R6 ;  /* 0x00000001ff077819 */ /* 0x000fca0000011606 */
[----:B------:R-:W-:Y:S01]  /*0150*/  IMAD R14, R7, UR7, R0 ;  /* 0x00000007070e7c24 */ /* 0x000fe2000f8e0200 */
[----:B------:R-:W-:-:S04]  /*0160*/  UMOV UR4, 0x400 ;  /* 0x0000040000047882 */ /* 0x000fc80000000000 */
[----:B------:R-:W-:Y:S01]  /*0170*/  LOP3.LUT R7, R14, 0xffff, RZ, 0xc0, !PT ;  /* 0x0000ffff0e077812 */ /* 0x000fe200078ec0ff */
[----:B------:R-:W-:-:S03]  /*0180*/  UIADD3 UR5, UPT, UPT, UR4, 0x2000, URZ ;  /* 0x0000200004057890 */ /* 0x000fc6000fffe0ff */
[----:B------:R-:W-:Y:S01]  /*0190*/  LEA.HI R7, R7, R14, RZ, 0x11 ;  /* 0x0000000e07077211 */ /* 0x000fe200078f88ff */
[----:B0-----:R-:W-:-:S03]  /*01a0*/  IMAD.SHL.U32 R8, R12, 0x4, RZ ;  /* 0x000000040c087824 */ /* 0x001fc600078e00ff */
[----:B------:R-:W-:Y:S01]  /*01b0*/  LOP3.LUT R7, R7, 0xfffe, RZ, 0xc0, !PT ;  /* 0x0000fffe07077812 */ /* 0x000fe200078ec0ff */
[----:B-1----:R-:W-:Y:S02]  /*01c0*/  ULEA UR5, UR6, UR5, 0x18 ;  /* 0x0000000506057291 */ /* 0x002fe4000f8ec0ff */
[----:B------:R-:W-:Y:S02]  /*01d0*/  ULEA UR8, UR6, UR4, 0x18 ;  /* 0x0000000406087291 */ /* 0x000fe4000f8ec0ff */
[----:B------:R-:W-:Y:S02]  /*01e0*/  IMAD.MOV R11, RZ, RZ, -R7 ;  /* 0x000000ffff0b7224 */ /* 0x000fe400078e0a07 */
[----:B------:R-:W-:Y:S02]  /*01f0*/  VIADD R7, R8, UR5 ;  /* 0x0000000508077c36 */ /* 0x000fe40008000000 */
[----:B------:R-:W-:Y:S02]  /*0200*/  LEA R9, R0, UR8, 0x2 ;  /* 0x0000000800097c11 */ /* 0x000fe4000f8e10ff */
[----:B------:R-:W-:Y:S01]  /*0210*/  IMAD R22, R6, 0x4, R7 ;  /* 0x0000000406167824 */ /* 0x000fe200078e0207 */
[----:B------:R-:W-:Y:S01]  /*0220*/  PRMT R11, R11, 0x7710, RZ ;  /* 0x000077100b0b7816 */ /* 0x000fe200000000ff */
[----:B------:R-:W-:-:S04]  /*0230*/  IMAD.U32 R18, R14, 0x10000, RZ ;  /* 0x000100000e127824 */ /* 0x000fc800078e00ff */
[----:B------:R-:W-:Y:S01]  /*0240*/  IMAD.IADD R6, R14, 0x1, R11 ;  /* 0x000000010e067824 */ /* 0x000fe200078e020b */
[----:B------:R-:W-:Y:S02]  /*0250*/  SHF.R.S32.HI R18, RZ, 0x19, R18 ;  /* 0x00000019ff127819 */ /* 0x000fe40000011412 */
[----:B------:R-:W-:Y:S02]  /*0260*/  LOP3.LUT R13, R0, 0x1fe, RZ, 0xc0, !PT ;  /* 0x000001fe000d7812 */ /* 0x000fe400078ec0ff */
[----:B------:R-:W-:Y:S01]  /*0270*/  PRMT R17, R6, 0x9910, RZ ;  /* 0x0000991006117816 */ /* 0x000fe200000000ff */
[----:B------:R-:W-:Y:S01]  /*0280*/  IMAD.SHL.U32 R6, R12, 0x2, RZ ;  /* 0x000000020c067824 */ /* 0x000fe200078e00ff */
[----:B------:R-:W-:-:S03]  /*0290*/  LOP3.LUT R13, R13, 0x1, R12, 0xf8, !PT ;  /* 0x000000010d0d7812 */ /* 0x000fc600078ef80c */
[----:B------:R-:W-:Y:S01]  /*02a0*/  IMAD R21, R18, R17, RZ ;  /* 0x0000001112157224 */ /* 0x000fe200078e02ff */
[----:B------:R-:W-:-:S04]  /*02b0*/  LEA R11, R13, UR8, 0x2 ;  /* 0x000000080d0b7c11 */ /* 0x000fc8000f8e10ff */
[----:B------:R-:W-:Y:S02]  /*02c0*/  PRMT R21, R21, 0x9910, RZ ;  /* 0x0000991015157816 */ /* 0x000fe400000000ff */
[----:B------:R-:W-:Y:S01]  /*02d0*/  LOP3.LUT R16, R12, 0x1, RZ, 0xc, !PT ;  /* 0x000000010c107812 */ /* 0x000fe200078e0cff */
[----:B------:R-:W-:-:S04]  /*02e0*/  UIADD3 UR4, UPT, UPT, UR4, 0x1000, URZ ;  /* 0x0000100004047890 */ /* 0x000fc8000fffe0ff */
[----:B------:R-:W-:Y:S02]  /*02f0*/  ULEA UR4, UR6, UR4, 0x18 ;  /* 0x0000000406047291 */ /* 0x000fe4000f8ec0ff */
[----:B------:R-:W-:-:S04]  /*0300*/  UISETP.NE.AND UP0, UPT, UR7, URZ, UPT ;  /* 0x000000ff0700728c */ /* 0x000fc8000bf05270 */
[----:B------:R-:W-:Y:S01]  /*0310*/  USEL UR9, URZ, 0x200, UP0 ;  /* 0x00000200ff097887 */ /* 0x000fe20008000000 */
[----:B---3--:R-:W-:Y:S04]  /*0320*/  STS [R9], R10 ;  /* 0x0000000a09007388 */ /* 0x008fe80000000800 */
[----:B----4-:R0:W-:Y:S04]  /*0330*/  STS [R9+0x800], R20 ;  /* 0x0008001409007388 */ /* 0x0101e80000000800 */
[----:B--2---:R-:W-:Y:S04]  /*0340*/  STS [R8+UR5], R15 ;  /* 0x0000000f08007988 */ /* 0x004fe80008000805 */
[----:B-----5:R1:W-:Y:S01]  /*0350*/  STS [R22], R19 ;  /* 0x0000001316007388 */ /* 0x0203e20000000800 */
[----:B------:R-:W-:Y:S01]  /*0360*/  BAR.SYNC.DEFER_BLOCKING 0x0 ;  /* 0x0000000000007b1d */ /* 0x000fe20000010000 */
[----:B0-----:R-:W-:-:S02]  /*0370*/  LOP3.LUT R20, R6, 0x2, RZ, 0xc0, !PT ;  /* 0x0000000206147812 */ /* 0x001fc400078ec0ff */
[----:B------:R-:W-:-:S03]  /*0380*/  LOP3.LUT R10, R12, 0x2, RZ, 0xc0, !PT ;  /* 0x000000020c0a7812 */ /* 0x000fc600078ec0ff */
[----:B-1----:R-:W-:Y:S02]  /*0390*/  IMAD.MOV R19, RZ, RZ, -R20 ;  /* 0x000000ffff137224 */ /* 0x002fe400078e0a14 */
[----:B------:R-:W-:Y:S02]  /*03a0*/  IMAD.MOV.U32 R20, RZ, RZ, R21 ;  /* 0x000000ffff147224 */ /* 0x000fe400078e0015 */
[----:B------:R-:W-:Y:S02]  /*03b0*/  IMAD.MOV R21, RZ, RZ, -R10 ;  /* 0x000000ffff157224 */ /* 0x000fe400078e0a0a */
[----:B------:R-:W-:-:S03]  /*03c0*/  IMAD R10, R16, R20, RZ ;  /* 0x00000014100a7224 */ /* 0x000fc600078e02ff */
[----:B------:R-:W-:Y:S01]  /*03d0*/  PRMT R21, R21, 0x7710, RZ ;  /* 0x0000771015157816 */ /* 0x000fe200000000ff */
[----:B------:R-:W-:Y:S04]  /*03e0*/  LDS R7, [R11] ;  /* 0x000000000b077984 */ /* 0x000fe80000000800 */
[----:B------:R-:W0:Y:S01]  /*03f0*/  LDS R6, [R11+0x800] ;  /* 0x000800000b067984 */ /* 0x000e220000000800 */
[----:B------:R-:W-:Y:S01]  /*0400*/  IMAD.SHL.U32 R15, R10, 0x2, RZ ;  /* 0x000000020a0f7824 */ /* 0x000fe200078e00ff */
[----:B------:R-:W-:Y:S01]  /*0410*/  PRMT R19, R19, 0x7710, RZ ;  /* 0x0000771013137816 */ /* 0x000fe200000000ff */
[----:B------:R-:W-:Y:S02]  /*0420*/  VIADD R10, R21, 0x1 ;  /* 0x00000001150a7836 */ /* 0x000fe40000000000 */
[----:B------:R-:W-:-:S02]  /*0430*/  IMAD.MOV R21, RZ, RZ, -R15 ;  /* 0x000000ffff157224 */ /* 0x000fc400078e0a0f */
[----:B------:R-:W-:-:S03]  /*0440*/  VIADD R19, R19, 0x1 ;  /* 0x0000000113137836 */ /* 0x000fc60000000000 */
[----:B------:R-:W-:Y:S02]  /*0450*/  PRMT R21, R21, 0x7710, RZ ;  /* 0x0000771015157816 */ /* 0x000fe400000000ff */
[----:B------:R-:W-:Y:S01]  /*0460*/  PRMT R22, R19, 0x9910, RZ ;  /* 0x0000991013167816 */ /* 0x000fe200000000ff */
[----:B------:R-:W0:Y:S02]  /*0470*/  I2F.S16 R10, R10 ;  /* 0x0000000a000a7306 */ /* 0x000e240000101400 */
[----:B------:R-:W-:Y:S02]  /*0480*/  VIADD R21, R21, 0x1 ;  /* 0x0000000115157836 */ /* 0x000fe40000000000 */
[----:B------:R-:W-:Y:S02]  /*0490*/  IMAD.MOV.U32 R15, RZ, RZ, R22 ;  /* 0x000000ffff0f7224 */ /* 0x000fe400078e0016 */
[----:B------:R-:W-:Y:S02]  /*04a0*/  IMAD.SHL.U32 R22, R12, 0x100, RZ ;  /* 0x000001000c167824 */ /* 0x000fe400078e00ff */
[----:B------:R-:W-:Y:S01]  /*04b0*/  IMAD R20, R20, R15, RZ ;  /* 0x0000000f14147224 */ /* 0x000fe200078e02ff */
[----:B------:R-:W1:Y:S02]  /*04c0*/  I2F.S16 R21, R21 ;  /* 0x0000001500157306 */ /* 0x000e640000101400 */
[----:B------:R-:W-:-:S02]  /*04d0*/  LOP3.LUT R23, R13, 0x200, R22, 0xf8, !PT ;  /* 0x000002000d177812 */ /* 0x000fc400078ef816 */
[----:B------:R-:W-:-:S05]  /*04e0*/  PRMT R20, R20, 0x9910, RZ ;  /* 0x0000991014147816 */ /* 0x000fca00000000ff */
[----:B------:R-:W-:-:S05]  /*04f0*/  IMAD.IADD R20, R20, 0x1, R23 ;  /* 0x0000000114147824 */ /* 0x000fca00078e0217 */
[----:B------:R-:W-:Y:S01]  /*0500*/  LEA R22, R20, UR4, 0x2 ;  /* 0x0000000414167c11 */ /* 0x000fe2000f8e10ff */
[----:B0-----:R-:W-:-:S04]  /*0510*/  FFMA R6, R10, R6, R7 ;  /* 0x000000060a067223 */ /* 0x001fc80000000007 */
[----:B-1----:R-:W-:-:S05]  /*0520*/  FMUL R21, R21, R6 ;  /* 0x0000000615157220 */ /* 0x002fca0000400000 */
[----:B------:R-:W-:Y:S01]  /*0530*/  STS [R22], R21 ;  /* 0x0000001516007388 */ /* 0x000fe20000000800 */
[----:B------:R-:W-:-:S04]  /*0540*/  LOP3.LUT R7, R0, UR9, RZ, 0xfc, !PT ;  /* 0x0000000900077c12 */ /* 0x000fc8000f8efcff */
[C---:B------:R-:W-:Y:S01]  /*0550*/  LEA R20, R7.reuse, UR4, 0x2 ;  /* 0x0000000407147c11 */ /* 0x040fe2000f8e10ff */
[----:B------:R-:W-:Y:S06]  /*0560*/  BAR.SYNC.DEFER_BLOCKING 0x0 ;  /* 0x0000000000007b1d */ /* 0x000fec0000010000 */
[----:B------:R-:W0:Y:S01]  /*0570*/  LDS R23, [R20] ;  /* 0x0000000014177984 */ /* 0x000e220000000800 */
[----:B------:R-:W-:-:S03]  /*0580*/  IMAD.WIDE.U32 R6, R7, 0x4, R2 ;  /* 0x0000000407067825 */ /* 0x000fc600078e0002 */
[----:B0-----:R0:W-:Y:S01]  /*0590*/  STG.E desc[UR10][R4.64], R23 ;  /* 0x0000001704007986 */ /* 0x0011e2000c10190a */
[----:B------:R-:W-:Y:S06]  /*05a0*/  BAR.SYNC.DEFER_BLOCKING 0x0 ;  /* 0x0000000000007b1d */ /* 0x000fec0000010000 */
[----:B------:R1:W2:Y:S01]  /*05b0*/  LDG.E R25, desc[UR10][R6.64] ;  /* 0x0000000a06197981 */ /* 0x0002a2000c1e1900 */
[----:B------:R-:W-:Y:S02]  /*05c0*/  LEA R13, R13, UR4, 0x2 ;  /* 0x000000040d0d7c11 */ /* 0x000fe4000f8e10ff */
[----:B------:R-:W-:-:S02]  /*05d0*/  PRMT R24, R14, 0x9910, RZ ;  /* 0x000099100e187816 */ /* 0x000fc400000000ff */
[----:B------:R-:W-:Y:S02]  /*05e0*/  LOP3.LUT R27, R18, 0x80, RZ, 0xc0, !PT ;  /* 0x00000080121b7812 */ /* 0x000fe400078ec0ff */
[----:B------:R-:W-:Y:S02]  /*05f0*/  SHF.R.S32.HI R24, RZ, 0xf, R24 ;  /* 0x0000000fff187819 */ /* 0x000fe40000011418 */
[----:B------:R-:W-:Y:S02]  /*0600*/  LEA.HI R27, R27, R18, RZ, 0x19 ;  /* 0x000000121b1b7211 */ /* 0x000fe400078fc8ff */
[----:B------:R-:W-:Y:S02]  /*0610*/  LOP3.LUT R21, R24, 0xffff, RZ, 0xc0, !PT ;  /* 0x0000ffff18157812 */ /* 0x000fe400078ec0ff */
[----:B------:R-:W-:Y:S02]  /*0620*/  LOP3.LUT R27, R27, 0xfe, RZ, 0xc0, !PT ;  /* 0x000000fe1b1b7812 */ /* 0x000fe400078ec0ff */
[----:B------:R-:W-:-:S03]  /*0630*/  LEA.HI R21, R21, R14, RZ, 0x19 ;  /* 0x0000000e15157211 */ /* 0x000fc600078fc8ff */
[----:B0-----:R-:W-:Y:S01]  /*0640*/  IMAD.MOV R23, RZ, RZ, -R27 ;  /* 0x000000ffff177224 */ /* 0x001fe200078e0a1b */
[----:B------:R-:W-:-:S04]  /*0650*/  LOP3.LUT R21, R21, 0xfe00, RZ, 0xc0, !PT ;  /* 0x0000fe0015157812 */ /* 0x000fc800078ec0ff */
[----:B------:R-:W-:Y:S01]  /*0660*/  PRMT R23, R23, 0x7710, RZ ;  /* 0x0000771017177816 */ /* 0x000fe200000000ff */
[----:B------:R-:W-:-:S04]  /*0670*/  IMAD.MOV R21, RZ, RZ, -R21 ;  /* 0x000000ffff157224 */ /* 0x000fc800078e0a15 */
[----:B------:R-:W-:Y:S01]  /*0680*/  IMAD.IADD R18, R18, 0x1, R23 ;  /* 0x0000000112127824 */ /* 0x000fe200078e0217 */
[----:B------:R-:W-:-:S04]  /*0690*/  PRMT R21, R21, 0x7710, RZ ;  /* 0x0000771015157816 */ /* 0x000fc800000000ff */
[----:B------:R-:W-:Y:S01]  /*06a0*/  LOP3.LUT R18, R18, 0xffff, RZ, 0xc0, !PT ;  /* 0x0000ffff12127812 */ /* 0x000fe200078ec0ff */
[----:B------:R-:W-:-:S03]  /*06b0*/  IMAD.IADD R14, R14, 0x1, R21 ;  /* 0x000000010e0e7824 */ /* 0x000fc600078e0215 */
[----:B------:R-:W-:Y:S02]  /*06c0*/  PRMT R4, R18, 0x8880, RZ ;  /* 0x0000888012047816 */ /* 0x000fe400000000ff */
[----:B-1----:R-:W-:Y:S02]  /*06d0*/  PRMT R6, R14, 0x9910, RZ ;  /* 0x000099100e067816 */ /* 0x002fe400000000ff */
[----:B------:R-:W-:-:S03]  /*06e0*/  LOP3.LUT R4, R4, 0xffff, RZ, 0xc0, !PT ;  /* 0x0000ffff04047812 */ /* 0x000fc600078ec0ff */
[----:B------:R-:W-:Y:S02]  /*06f0*/  IMAD.SHL.U32 R6, R6, 0x8000, RZ ;  /* 0x0000800006067824 */ /* 0x000fe400078e00ff */
[----:B------:R-:W-:-:S03]  /*0700*/  IMAD R4, R17, 0x2, R4 ;  /* 0x0000000211047824 */ /* 0x000fc600078e0204 */
[----:B------:R-:W-:-:S05]  /*0710*/  LOP3.LUT R17, R6, 0xffff0000, RZ, 0xc0, !PT ;  /* 0xffff000006117812 */ /* 0x000fca00078ec0ff */
[----:B------:R-:W-:-:S05]  /*0720*/  IMAD R4, R4, R17, RZ ;  /* 0x0000001104047224 */ /* 0x000fca00078e02ff */
[----:B------:R-:W-:-:S04]  /*0730*/  SHF.R.S32.HI R17, RZ, 0xf, R4 ;  /* 0x0000000fff117819 */ /* 0x000fc80000011404 */
[C-C-:B------:R-:W-:Y:S01]  /*0740*/  LOP3.LUT R4, R17.reuse, 0x1, R12.reuse, 0xf4, !PT ;  /* 0x0000000111047812 */ /* 0x140fe200078ef40c */
[----:B------:R-:W-:Y:S01]  /*0750*/  IMAD R6, R0, 0x4, R9 ;  /* 0x0000000400067824 */ /* 0x000fe200078e0209 */
[----:B------:R-:W-:Y:S02]  /*0760*/  LOP3.LUT R17, R17, 0x1, R12, 0xf8, !PT ;  /* 0x0000000111117812 */ /* 0x000fe400078ef80c */
[----:B------:R-:W-:Y:S02]  /*0770*/  LEA R18, R4, UR5, 0x2 ;  /* 0x0000000504127c11 */ /* 0x000fe4000f8e10ff */
[----:B------:R-:W-:Y:S01]  /*0780*/  LEA R17, R17, UR5, 0x2 ;  /* 0x0000000511117c11 */ /* 0x000fe2000f8e10ff */
[----:B------:R-:W0:Y:S01]  /*0790*/  I2F.S16 R19, R19 ;  /* 0x0000001300137306 */ /* 0x000e220000101400 */
[----:B------:R-:W-:-:S04]  /*07a0*/  LOP3.LUT R4, R0, 0x1, RZ, 0xc0, !PT ;  /* 0x0000000100047812 */ /* 0x000fc800078ec0ff */
[----:B------:R-:W-:Y:S02]  /*07b0*/  ISETP.NE.U32.AND P0, PT, R4, 0x1, PT ;  /* 0x000000010400780c */ /* 0x000fe40003f05070 */
[----:B------:R-:W-:-:S04]  /*07c0*/  SHF.R.U32.HI R4, RZ, 0x9, R12 ;  /* 0x00000009ff047819 */ /* 0x000fc8000001160c */
[----:B------:R-:W-:Y:S01]  /*07d0*/  SEL R4, R4, RZ, !P0 ;  /* 0x000000ff04047207 */ /* 0x000fe20004000000 */
[----:B--2---:R-:W-:Y:S01]  /*07e0*/  STS [R20], R25 ;  /* 0x0000001914007388 */ /* 0x004fe20000000800 */
[----:B------:R-:W-:Y:S06]  /*07f0*/  BAR.SYNC.DEFER_BLOCKING 0x0 ;  /* 0x0000000000007b1d */ /* 0x000fec0000010000 */
[----:B------:R-:W-:Y:S04]  /*0800*/  LDS R7, [R13] ;  /* 0x000000000d077984 */ /* 0x000fe80000000800 */
[----:B------:R-:W1:Y:S02]  /*0810*/  LDS R5, [R13+0x800] ;  /* 0x000800000d057984 */ /* 0x000e640000000800 */
[----:B-1----:R-:W-:-:S05]  /*0820*/  FFMA R5, R10, R5, R7 ;  /* 0x000000050a057223 */ /* 0x002fca0000000007 */
[----:B------:R-:W-:Y:S01]  /*0830*/  STS [R8+UR8], R5 ;  /* 0x0000000508007988 */ /* 0x000fe20008000808 */
[----:B------:R-:W-:Y:S06]  /*0840*/  BAR.SYNC.DEFER_BLOCKING 0x0 ;  /* 0x0000000000007b1d */ /* 0x000fec0000010000 */
[----:B------:R-:W-:Y:S04]  /*0850*/  LDS R18, [R18] ;  /* 0x0000000012127984 */ /* 0x000fe80000000800 */
[----:B------:R-:W1:Y:S04]  /*0860*/  LDS R7, [R6+0x4] ;  /* 0x0000040006077984 */ /* 0x000e680000000800 */
[----:B------:R-:W0:Y:S04]  /*0870*/  LDS R14, [R6] ;  /* 0x00000000060e7984 */ /* 0x000e280000000800 */
[----:B------:R-:W2:Y:S01]  /*0880*/  LDS R17, [R17] ;  /* 0x0000000011117984 */ /* 0x000ea20000000800 */
[----:B-1----:R-:W-:Y:S01]  /*0890*/  FMUL R7, R7, R18 ;  /* 0x0000001207077220 */ /* 0x002fe20000400000 */
[----:B0-----:R-:W-:-:S04]  /*08a0*/  FMUL R14, R19, R14 ;  /* 0x0000000e130e7220 */ /* 0x001fc80000400000 */
[----:B--2---:R-:W-:-:S05]  /*08b0*/  FFMA R5, R14, R17, R7 ;  /* 0x000000110e057223 */ /* 0x004fca0000000007 */
[----:B------:R-:W-:Y:S01]  /*08c0*/  STS [R8+UR4], R5 ;  /* 0x0000000508007988 */ /* 0x000fe20008000804 */
[----:B------:R-:W-:Y:S01]  /*08d0*/  BAR.SYNC.DEFER_BLOCKING 0x0 ;  /* 0x0000000000007b1d */ /* 0x000fe20000010000 */
[----:B------:R-:W-:-:S05]  /*08e0*/  PRMT R14, R4, 0x9910, RZ ;  /* 0x00009910040e7816 */ /* 0x000fca00000000ff */
[----:B------:R-:W-:-:S04]  /*08f0*/  IMAD R16, R16, R14, RZ ;  /* 0x0000000e10107224 */ /* 0x000fc800078e02ff */
[----:B------:R-:W-:Y:S01]  /*0900*/  IMAD.SHL.U32 R16, R16, 0x2, RZ ;  /* 0x0000000210107824 */ /* 0x000fe200078e00ff */
[----:B------:R-:W-:Y:S04]  /*0910*/  LDS R17, [R13] ;  /* 0x000000000d117984 */ /* 0x000fe80000000800 */
[----:B------:R-:W0:Y:S01]  /*0920*/  LDS R4, [R13+0x800] ;  /* 0x000800000d047984 */ /* 0x000e220000000800 */
[----:B------:R-:W-:-:S05]  /*0930*/  IMAD.MOV R7, RZ, RZ, -R16 ;  /* 0x000000ffff077224 */ /* 0x000fca00078e0a10 */
[----:B------:R-:W-:-:S05]  /*0940*/  PRMT R7, R7, 0x7710, RZ ;  /* 0x0000771007077816 */ /* 0x000fca00000000ff */
[----:B------:R-:W-:-:S06]  /*0950*/  VIADD R7, R7, 0x1 ;  /* 0x0000000107077836 */ /* 0x000fcc0000000000 */
[----:B------:R-:W1:Y:S01]  /*0960*/  I2F.S16 R7, R7 ;  /* 0x0000000700077306 */ /* 0x000e620000101400 */
[----:B------:R-:W-:-:S05]  /*0970*/  IMAD R15, R15, R14, RZ ;  /* 0x0000000e0f0f7224 */ /* 0x000fca00078e02ff */
[----:B------:R-:W-:Y:S01]  /*0980*/  PRMT R14, R15, 0x9910, RZ ;  /* 0x000099100f0e7816 */ /* 0x000fe200000000ff */
[----:B------:R-:W-:-:S04]  /*0990*/  VIADD R15, R8, UR8 ;  /* 0x00000008080f7c36 */ /* 0x000fc80008000000 */
[----:B------:R-:W-:Y:S02]  /*09a0*/  IMAD R15, R14, 0x4, R15 ;  /* 0x000000040e0f7824 */ /* 0x000fe400078e020f */
[----:B0-----:R-:W-:-:S04]  /*09b0*/  FFMA R4, R10, R4, R17 ;  /* 0x000000040a047223 */ /* 0x001fc80000000011 */
[----:B-1----:R-:W-:-:S05]  /*09c0*/  FMUL R4, R7, R4 ;  /* 0x0000000407047220 */ /* 0x002fca0000400000 */
[----:B------:R-:W-:Y:S01]  /*09d0*/  STS [R15], R4 ;  /* 0x000000040f007388 */ /* 0x000fe20000000800 */
[----:B------:R-:W-:Y:S01]  /*09e0*/  BAR.SYNC.DEFER_BLOCKING 0x0 ;  /* 0x0000000000007b1d */ /* 0x000fe20000010000 */
[----:B------:R-:W-:-:S05]  /*09f0*/  SHF.R.U32.HI R18, RZ, 0x3, R12 ;  /* 0x00000003ff127819 */ /* 0x000fca000001160c */
[----:B------:R-:W-:Y:S04]  /*0a00*/  LDS R17, [R11] ;  /* 0x000000000b117984 */ /* 0x000fe80000000800 */
[----:B------:R-:W0:Y:S01]  /*0a10*/  LDS R16, [R11+0x800] ;  /* 0x000800000b107984 */ /* 0x000e220000000800 */
[----:B------:R-:W-:Y:S02]  /*0a20*/  LOP3.LUT R5, R8, 0x8, RZ, 0xc0, !PT ;  /* 0x0000000808057812 */ /* 0x000fe400078ec0ff */
[----:B------:R-:W-:Y:S02]  /*0a30*/  LOP3.LUT R18, R18, 0x7e, RZ, 0xc0, !PT ;  /* 0x0000007e12127812 */ /* 0x000fe400078ec0ff */
[----:B------:R-:W-:-:S05]  /*0a40*/  LOP3.LUT R5, R5, 0x4, R12, 0xf8, !PT ;  /* 0x0000000405057812 */ /* 0x000fca00078ef80c */
[----:B------:R-:W-:-:S05]  /*0a50*/  IMAD R5, R5, R18, RZ ;  /* 0x0000001205057224 */ /* 0x000fca00078e02ff */
[C-C-:B------:R-:W-:Y:S02]  /*0a60*/  LOP3.LUT R18, R5.reuse, 0x1, R12.reuse, 0xf4, !PT ;  /* 0x0000000105127812 */ /* 0x140fe400078ef40c */
[----:B------:R-:W-:Y:S02]  /*0a70*/  LOP3.LUT R5, R5, 0x1, R12, 0xf8, !PT ;  /* 0x0000000105057812 */ /* 0x000fe400078ef80c */
[----:B------:R-:W-:Y:S02]  /*0a80*/  LEA R20, R18, UR5, 0x2 ;  /* 0x0000000512147c11 */ /* 0x000fe4000f8e10ff */
[----:B------:R-:W-:Y:S01]  /*0a90*/  LEA R18, R5, UR5, 0x2 ;  /* 0x0000000505127c11 */ /* 0x000fe2000f8e10ff */
[----:B0-----:R-:W-:Y:S01]  /*0aa0*/  FFMA R17, R10, R16, R17 ;  /* 0x000000100a117223 */ /* 0x001fe20000000011 */
[----:B------:R-:W-:-:S04]  /*0ab0*/  LOP3.LUT R16, R8, 0xff8, RZ, 0xc0, !PT ;  /* 0x00000ff808107812 */ /* 0x000fc800078ec0ff */
[----:B------:R-:W-:Y:S04]  /*0ac0*/  STS [R8+UR4], R17 ;  /* 0x0000001108007988 */ /* 0x000fe80008000804 */
[----:B------:R-:W-:Y:S04]  /*0ad0*/  LDS R20, [R20] ;  /* 0x0000000014147984 */ /* 0x000fe80000000800 */
[----:B------:R-:W0:Y:S04]  /*0ae0*/  LDS.64 R4, [R16+UR4] ;  /* 0x0000000410047984 */ /* 0x000e280008000a00 */
[----:B------:R-:W1:Y:S01]  /*0af0*/  LDS R21, [R18] ;  /* 0x0000000012157984 */ /* 0x000e620000000800 */
[----:B0-----:R-:W-:Y:S01]  /*0b00*/  FMUL R5, R20, R5 ;  /* 0x0000000514057220 */ /* 0x001fe20000400000 */
[----:B------:R-:W-:-:S04]  /*0b10*/  FMUL R4, R19, R4 ;  /* 0x0000000413047220 */ /* 0x000fc80000400000 */
[----:B-1----:R-:W-:-:S05]  /*0b20*/  FFMA R21, R4, R21, R5 ;  /* 0x0000001504157223 */ /* 0x002fca0000000005 */
[----:B------:R-:W-:Y:S01]  /*0b30*/  STS [R8+UR8], R21 ;  /* 0x0000001508007988 */ /* 0x000fe20008000808 */
[----:B------:R-:W-:Y:S06]  /*0b40*/  BAR.SYNC.DEFER_BLOCKING 0x0 ;  /* 0x0000000000007b1d */ /* 0x000fec0000010000 */
[----:B------:R-:W-:Y:S04]  /*0b50*/  LDS R23, [R11] ;  /* 0x000000000b177984 */ /* 0x000fe80000000800 */
[----:B------:R-:W0:Y:S01]  /*0b60*/  LDS R4, [R11+0x800] ;  /* 0x000800000b047984 */ /* 0x000e220000000800 */
[----:B------:R-:W-:-:S04]  /*0b70*/  VIADD R5, R8, UR4 ;  /* 0x0000000408057c36 */ /* 0x000fc80008000000 */
[----:B------:R-:W-:Y:S02]  /*0b80*/  IMAD R14, R14, 0x4, R5 ;  /* 0x000000040e0e7824 */ /* 0x000fe400078e0205 */
[----:B0-----:R-:W-:-:S04]  /*0b90*/  FFMA R4, R10, R4, R23 ;  /* 0x000000040a047223 */ /* 0x001fc80000000017 */
[----:B------:R-:W-:-:S05]  /*0ba0*/  FMUL R5, R7, R4 ;  /* 0x0000000407057220 */ /* 0x000fca0000400000 */
[----:B------:R-:W-:Y:S01]  /*0bb0*/  STS [R14], R5 ;  /* 0x000000050e007388 */ /* 0x000fe20000000800 */
[----:B------:R-:W-:Y:S01]  /*0bc0*/  BAR.SYNC.DEFER_BLOCKING 0x0 ;  /* 0x0000000000007b1d */ /* 0x000fe20000010000 */
[----:B------:R-:W-:Y:S01]  /*0bd0*/  IMAD.SHL.U32 R4, R12, 0x10, RZ ;  /* 0x000000100c047824 */ /* 0x000fe200078e00ff */
[----:B------:R-:W-:-:S04]  /*0be0*/  SHF.R.U32.HI R20, RZ, 0x5, R12 ;  /* 0x00000005ff147819 */ /* 0x000fc8000001160c */
        /* <DEDUP_REMOVED lines=10> */
[----:B0-----:R-:W-:-:S05]  /*0c90*/  FFMA R23, R10, R18, R23 ;  /* 0x000000120a177223 */ /* 0x001fca0000000017 */
[----:B------:R-:W-:Y:S04]  /*0ca0*/  STS [R8+UR8], R23 ;  /* 0x0000001708007988 */ /* 0x000fe80008000808 */
[----:B------:R-:W-:Y:S04]  /*0cb0*/  LDS R20, [R20] ;  /* 0x0000000014147984 */ /* 0x000fe80000000800 */
[----:B------:R-:W0:Y:S04]  /*0cc0*/  LDS R5, [R6+0x4] ;  /* 0x0000040006057984 */ /* 0x000e280000000800 */
[----:B------:R-:W1:Y:S04]  /*0cd0*/  LDS R18, [R6] ;  /* 0x0000000006127984 */ /* 0x000e680000000800 */
[----:B------:R-:W2:Y:S01]  /*0ce0*/  LDS R17, [R17] ;  /* 0x0000000011117984 */ /* 0x000ea20000000800 */
[----:B0-----:R-:W-:Y:S01]  /*0cf0*/  FMUL R5, R5, R20 ;  /* 0x0000001405057220 */ /* 0x001fe20000400000 */
[----:B-1----:R-:W-:-:S04]  /*0d00*/  FMUL R18, R19, R18 ;  /* 0x0000001213127220 */ /* 0x002fc80000400000 */
[----:B--2---:R-:W-:-:S05]  /*0d10*/  FFMA R5, R18, R17, R5 ;  /* 0x0000001112057223 */ /* 0x004fca0000000005 */
[----:B------:R-:W-:Y:S01]  /*0d20*/  STS [R8+UR4], R5 ;  /* 0x0000000508007988 */ /* 0x000fe20008000804 */
[----:B------:R-:W-:Y:S06]  /*0d30*/  BAR.SYNC.DEFER_BLOCKING 0x0 ;  /* 0x0000000000007b1d */ /* 0x000fec0000010000 */
[----:B------:R-:W-:Y:S04]  /*0d40*/  LDS R21, [R13] ;  /* 0x000000000d157984 */ /* 0x000fe80000000800 */
[----:B------:R-:W0:Y:S02]  /*0d50*/  LDS R18, [R13+0x800] ;  /* 0x000800000d127984 */ /* 0x000e240000000800 */
[----:B0-----:R-:W-:-:S04]  /*0d60*/  FFMA R18, R10, R18, R21 ;  /* 0x000000120a127223 */ /* 0x001fc80000000015 */
[----:B------:R-:W-:-:S05]  /*0d70*/  FMUL R18, R7, R18 ;  /* 0x0000001207127220 */ /* 0x000fca0000400000 */
[----:B------:R-:W-:Y:S01]  /*0d80*/  STS [R15], R18 ;  /* 0x000000120f007388 */ /* 0x000fe20000000800 */
[----:B------:R-:W-:Y:S01]  /*0d90*/  BAR.SYNC.DEFER_BLOCKING 0x0 ;  /* 0x0000000000007b1d */ /* 0x000fe20000010000 */
[----:B------:R-:W-:-:S05]  /*0da0*/  IMAD.SHL.U32 R6, R12, 0x40, RZ ;  /* 0x000000400c067824 */ /* 0x000fca00078e00ff */
[----:B------:R-:W-:Y:S04]  /*0db0*/  LDS R17, [R11] ;  /* 0x000000000b117984 */ /* 0x000fe80000000800 */
[----:B------:R-:W0:Y:S01]  /*0dc0*/  LDS R20, [R11+0x800] ;  /* 0x000800000b147984 */ /* 0x000e220000000800 */
[----:B------:R-:W-:Y:S02]  /*0dd0*/  LOP3.LUT R5, R6, 0x80, RZ, 0xc0, !PT ;  /* 0x0000008006057812 */ /* 0x000fe400078ec0ff */
[----:B------:R-:W-:Y:S02]  /*0de0*/  SHF.R.U32.HI R6, RZ, 0x7, R12 ;  /* 0x00000007ff067819 */ /* 0x000fe4000001160c */
[----:B------:R-:W-:Y:S02]  /*0df0*/  LOP3.LUT R5, R5, 0x40, R4, 0xf8, !PT ;  /* 0x0000004005057812 */ /* 0x000fe400078ef804 */
[----:B------:R-:W-:-:S05]  /*0e00*/  LOP3.LUT R6, R6, 0x6, RZ, 0xc0, !PT ;  /* 0x0000000606067812 */ /* 0x000fca00078ec0ff */
[----:B------:R-:W-:-:S05]  /*0e10*/  IMAD R5, R5, R6, RZ ;  /* 0x0000000605057224 */ /* 0x000fca00078e02ff */
[C-C-:B------:R-:W-:Y:S02]  /*0e20*/  LOP3.LUT R4, R5.reuse, 0x1, R12.reuse, 0xf4, !PT ;  /* 0x0000000105047812 */ /* 0x140fe400078ef40c */
[----:B------:R-:W-:Y:S02]  /*0e30*/  LOP3.LUT R12, R5, 0x1, R12, 0xf8, !PT ;  /* 0x00000001050c7812 */ /* 0x000fe400078ef80c */
[----:B------:R-:W-:Y:S02]  /*0e40*/  LEA R4, R4, UR5, 0x2 ;  /* 0x0000000504047c11 */ /* 0x000fe4000f8e10ff */
[----:B------:R-:W-:Y:S01]  /*0e50*/  LEA R12, R12, UR5, 0x2 ;  /* 0x000000050c0c7c11 */ /* 0x000fe2000f8e10ff */
[----:B0-----:R-:W-:-:S05]  /*0e60*/  FFMA R5, R10, R20, R17 ;  /* 0x000000140a057223 */ /* 0x001fca0000000011 */
[----:B------:R-:W-:Y:S04]  /*0e70*/  STS [R8+UR4], R5 ;  /* 0x0000000508007988 */ /* 0x000fe80008000804 */
[----:B------:R-:W0:Y:S04]  /*0e80*/  LDS.64 R16, [R16+UR4] ;  /* 0x0000000410107984 */ /* 0x000e280008000a00 */
        /* <DEDUP_REMOVED lines=12> */
[----:B------:R-:W-:Y:S06]  /*0f50*/  BAR.SYNC.DEFER_BLOCKING 0x0 ;  /* 0x0000000000007b1d */ /* 0x000fec0000010000 */
[----:B------:R-:W-:Y:S04]  /*0f60*/  LDS R5, [R13] ;  /* 0x000000000d057984 */ /* 0x000fe80000000800 */
[----:B------:R-:W0:Y:S02]  /*0f70*/  LDS R4, [R13+0x800] ;  /* 0x000800000d047984 */ /* 0x000e240000000800 */
[----:B0-----:R-:W-:-:S05]  /*0f80*/  FFMA R5, R10, R4, R5 ;  /* 0x000000040a057223 */ /* 0x001fca0000000005 */
[----:B------:R-:W-:Y:S01]  /*0f90*/  STS [R8+UR8], R5 ;  /* 0x0000000508007988 */ /* 0x000fe20008000808 */
[----:B------:R-:W-:Y:S06]  /*0fa0*/  BAR.SYNC.DEFER_BLOCKING 0x0 ;  /* 0x0000000000007b1d */ /* 0x000fec0000010000 */
[----:B------:R-:W0:Y:S04]  /*0fb0*/  LDS R15, [R9] ;  /* 0x00000000090f7984 */ /* 0x000e280000000800 */
[----:B------:R-:W1:Y:S01]  /*0fc0*/  LDS R17, [R9+0x800] ;  /* 0x0008000009117984 */ /* 0x000e620000000800 */
[----:B------:R-:W-:-:S06]  /*0fd0*/  USHF.L.U32 UR4, UR7, 0xa, URZ ;  /* 0x0000000a07047899 */ /* 0x000fcc00080006ff */
[----:B------:R-:W-:-:S05]  /*0fe0*/  LOP3.LUT R11, R0, UR4, RZ, 0xfc, !PT ;  /* 0x00000004000b7c12 */ /* 0x000fca000f8efcff */
[----:B------:R-:W-:-:S05]  /*0ff0*/  IMAD.WIDE.U32 R2, R11, 0x4, R2 ;  /* 0x000000040b027825 */ /* 0x000fca00078e0002 */
[----:B0-----:R-:W-:Y:S04]  /*1000*/  STG.E desc[UR10][R2.64], R15 ;  /* 0x0000000f02007986 */ /* 0x001fe8000c10190a */
[----:B-1----:R-:W-:Y:S01]  /*1010*/  STG.E desc[UR10][R2.64+0x800], R17 ;  /* 0x0008001102007986 */ /* 0x002fe2000c10190a */
[----:B------:R-:W-:Y:S05]  /*1020*/  EXIT ;  /* 0x000000000000794d */ /* 0x000fea0003800000 */
.L_x_0:
[----:B------:R-:W-:-:S00]  /*1030*/  BRA `(.L_x_0) ;  /* 0xfffffffc00fc7947 */ /* 0x000fc0000383ffff */
[----:B------:R-:W-:-:S00]  /*1040*/  NOP ;  /* 0x0000000000007918 */ /* 0x000fc00000000000 */
        /* <DEDUP_REMOVED lines=11> */
.L_x_1:


//--------------------- .nv.shared._Z3fftPfS_     --------------------------
	.section	.nv.shared._Z3fftPfS_,"aw",@nobits
	.sectionflags	@""
	.align	4
.nv.shared._Z3fftPfS_:
	.zero		17408


//--------------------- .nv.shared.reserved.0     --------------------------
	.section	.nv.shared.reserved.0,"aw",@nobits
	.weak		__nv_reservedSMEM_offset_0_alias
	.size		__nv_reservedSMEM_offset_0_alias, 0, 64
	.other		__nv_reservedSMEM_offset_0_alias,@"STO_CUDA_RESERVED_SHARED STV_DEFAULT"
__nv_reservedSMEM_offset_0_alias:
	.zero		0
	.zero		64


//--------------------- .nv.constant0._Z3fftPfS_  --------------------------
	.section	.nv.constant0._Z3fftPfS_,"a",@progbits
	.sectionflags	@""
	.align	4
.nv.constant0._Z3fftPfS_:
	.zero		912


//--------------------- SYMBOLS --------------------------

	.type		.nv.reservedSmem.offset0,@object
	.size		.nv.reservedSmem.offset0,0x4
	.type		.nv.reservedSmem.cap,@object
	.size		.nv.reservedSmem.cap,0x4
